//
// Generated by NVIDIA NVVM Compiler
//
// Compiler Build ID: CL-36424714
// Cuda compilation tools, release 13.0, V13.0.88
// Based on NVVM 20.0.0
//

.version 9.0
.target sm_100
.address_size 64

	// .globl	_Z8cal_histPfPiii

.visible .entry _Z8cal_histPfPiii(
	.param .u64 .ptr .align 1 _Z8cal_histPfPiii_param_0,
	.param .u64 .ptr .align 1 _Z8cal_histPfPiii_param_1,
	.param .u32 _Z8cal_histPfPiii_param_2,
	.param .u32 _Z8cal_histPfPiii_param_3
)
{
	.reg .pred 	%p<2>;
	.reg .b32 	%r<8>;
	.reg .b32 	%f<2>;
	.reg .b64 	%rd<9>;

	ld.param.u64 	%rd1, [_Z8cal_histPfPiii_param_0];
	ld.param.u64 	%rd2, [_Z8cal_histPfPiii_param_1];
	ld.param.u32 	%r2, [_Z8cal_histPfPiii_param_2];
	mov.u32 	%r3, %ctaid.x;
	mov.u32 	%r4, %tid.x;
	mov.u32 	%r5, %ntid.x;
	mad.lo.s32 	%r1, %r3, %r5, %r4;
	setp.ge.s32 	%p1, %r1, %r2;
	@%p1 bra 	$L__BB0_2;
	cvta.to.global.u64 	%rd3, %rd1;
	cvta.to.global.u64 	%rd4, %rd2;
	mul.wide.s32 	%rd5, %r1, 4;
	add.s64 	%rd6, %rd3, %rd5;
	ld.global.f32 	%f1, [%rd6];
	cvt.rzi.s32.f32 	%r6, %f1;
	mul.wide.s32 	%rd7, %r6, 4;
	add.s64 	%rd8, %rd4, %rd7;
	atom.global.add.u32 	%r7, [%rd8], 1;
$L__BB0_2:
	ret;

}


// ===== COMPILED SASS (sm_100) =====

	.target	sm_100

	.elftype	@"ET_EXEC"


//--------------------- .note.nv.tkinfo           --------------------------
	.section	.note.nv.tkinfo,"",@"SHT_NOTE"
	.sectionflags	@"SHF_NOTE_NV_TKINFO"
	.tkinfo
        /*0018*/ 	.word	0x00000002
        /*0030*/ 	.string	""
        /*0030*/ 	.string	"ptxas"
        /*0030*/ 	.string	"Cuda compilation tools, release 13.0, V13.0.88"
        /*0030*/ 	.string	"Build cuda_13.0.r13.0/compiler.36424714_0"
        /*0030*/ 	.string	"-arch sm_100 -m 64 "



//--------------------- .note.nv.cuinfo           --------------------------
	.section	.note.nv.cuinfo,"",@"SHT_NOTE"
	.sectionflags	@"SHF_NOTE_NV_CUINFO"
        /*0018*/ 	.short	0x0002
        /*001a*/ 	.short	0x0064
        /*001c*/ 	.short	0x0082
	.zero		2


//--------------------- .nv.info                  --------------------------
	.section	.nv.info,"",@"SHT_CUDA_INFO"
	.align	4


	//----- nvinfo : EIATTR_REGCOUNT
	.align		4
        /*0000*/ 	.byte	0x04, 0x2f
        /*0002*/ 	.short	(.L_1 - .L_0)
	.align		4
.L_0:
        /*0004*/ 	.word	index@(_Z8cal_histPfPiii)
        /*0008*/ 	.word	0x0000000c


	//----- nvinfo : EIATTR_FRAME_SIZE
	.align		4
.L_1:
        /*000c*/ 	.byte	0x04, 0x11
        /*000e*/ 	.short	(.L_3 - .L_2)
	.align		4
.L_2:
        /*0010*/ 	.word	index@(_Z8cal_histPfPiii)
        /*0014*/ 	.word	0x00000000


	//----- nvinfo : EIATTR_MIN_STACK_SIZE
	.align		4
.L_3:
        /*0018*/ 	.byte	0x04, 0x12
        /*001a*/ 	.short	(.L_5 - .L_4)
	.align		4
.L_4:
        /*001c*/ 	.word	index@(_Z8cal_histPfPiii)
        /*0020*/ 	.word	0x00000000
.L_5:


//--------------------- .nv.compat                --------------------------
	.section	.nv.compat,"",@"SHT_CUDA_COMPAT_INFO"
	.align	4
        /*0000*/ 	.byte	0x02, 0x09, 0x00, 0x00, 0x02, 0x02, 0x01, 0x00, 0x02, 0x05, 0x05, 0x00, 0x03, 0x07, 0x01, 0x01
        /*0010*/ 	.byte	0x02, 0x03, 0x00, 0x00, 0x02, 0x06, 0x01, 0x00, 0x04, 0x0b, 0x08, 0x00, 0x09, 0x00, 0x00, 0x00
        /*0020*/ 	.byte	0x00, 0x00, 0x00, 0x00


//--------------------- .nv.info._Z8cal_histPfPiii --------------------------
	.section	.nv.info._Z8cal_histPfPiii,"",@"SHT_CUDA_INFO"
	.sectionflags	@""
	.align	4


	//----- nvinfo : EIATTR_CUDA_API_VERSION
	.align		4
        /*0000*/ 	.byte	0x04, 0x37
        /*0002*/ 	.short	(.L_7 - .L_6)
.L_6:
        /*0004*/ 	.word	0x00000082


	//----- nvinfo : EIATTR_KPARAM_INFO
	.align		4
.L_7:
        /*0008*/ 	.byte	0x04, 0x17
        /*000a*/ 	.short	(.L_9 - .L_8)
.L_8:
        /*000c*/ 	.word	0x00000000
        /*0010*/ 	.short	0x0003
        /*0012*/ 	.short	0x0014
        /*0014*/ 	.byte	0x00, 0xf0, 0x11, 0x00


	//----- nvinfo : EIATTR_KPARAM_INFO
	.align		4
.L_9:
        /*0018*/ 	.byte	0x04, 0x17
        /*001a*/ 	.short	(.L_11 - .L_10)
.L_10:
        /*001c*/ 	.word	0x00000000
        /*0020*/ 	.short	0x0002
        /*0022*/ 	.short	0x0010
        /*0024*/ 	.byte	0x00, 0xf0, 0x11, 0x00


	//----- nvinfo : EIATTR_KPARAM_INFO
	.align		4
.L_11:
        /*0028*/ 	.byte	0x04, 0x17
        /*002a*/ 	.short	(.L_13 - .L_12)
.L_12:
        /*002c*/ 	.word	0x00000000
        /*0030*/ 	.short	0x0001
        /*0032*/ 	.short	0x0008
        /*0034*/ 	.byte	0x00, 0xf5, 0x21, 0x00


	//----- nvinfo : EIATTR_KPARAM_INFO
	.align		4
.L_13:
        /*0038*/ 	.byte	0x04, 0x17
        /*003a*/ 	.short	(.L_15 - .L_14)
.L_14:
        /*003c*/ 	.word	0x00000000
        /*0040*/ 	.short	0x0000
        /*0042*/ 	.short	0x0000
        /*0044*/ 	.byte	0x00, 0xf5, 0x21, 0x00


	//----- nvinfo : EIATTR_SPARSE_MMA_MASK
	.align		4
.L_15:
        /*0048*/ 	.byte	0x03, 0x50
        /*004a*/ 	.short	0x0000


	//----- nvinfo : EIATTR_MAXREG_COUNT
	.align		4
        /*004c*/ 	.byte	0x03, 0x1b
        /*004e*/ 	.short	0x00ff


	//----- nvinfo : EIATTR_MERCURY_ISA_VERSION
	.align		4
        /*0050*/ 	.byte	0x03, 0x5f
        /*0052*/ 	.short	0x0101


	//----- nvinfo : EIATTR_VRC_CTA_INIT_COUNT
	.align		4
        /*0054*/ 	.byte	0x02, 0x4a
	.zero		1
	.zero		1


	//----- nvinfo : EIATTR_EXIT_INSTR_OFFSETS
	.align		4
        /*0058*/ 	.byte	0x04, 0x1c
        /*005a*/ 	.short	(.L_17 - .L_16)


	//   ....[0]....
.L_16:
        /*005c*/ 	.word	0x00000070


	//   ....[1]....
        /*0060*/ 	.word	0x00000110


	//----- nvinfo : EIATTR_CBANK_PARAM_SIZE
	.align		4
.L_17:
        /*0064*/ 	.byte	0x03, 0x19
        /*0066*/ 	.short	0x0018


	//----- nvinfo : EIATTR_PARAM_CBANK
	.align		4
        /*0068*/ 	.byte	0x04, 0x0a
        /*006a*/ 	.short	(.L_19 - .L_18)
	.align		4
.L_18:
        /*006c*/ 	.word	index@(.nv.constant0._Z8cal_histPfPiii)
        /*0070*/ 	.short	0x0380
        /*0072*/ 	.short	0x0018


	//----- nvinfo : EIATTR_SW_WAR
	.align		4
.L_19:
        /*0074*/ 	.byte	0x04, 0x36
        /*0076*/ 	.short	(.L_21 - .L_20)
.L_20:
        /*0078*/ 	.word	0x00000008
.L_21:


//--------------------- .nv.callgraph             --------------------------
	.section	.nv.callgraph,"",@"SHT_CUDA_CALLGRAPH"
	.align	4
	.sectionentsize	8
	.align		4
        /*0000*/ 	.word	0x00000000
	.align		4
        /*0004*/ 	.word	0xffffffff
	.align		4
        /*0008*/ 	.word	0x00000000
	.align		4
        /*000c*/ 	.word	0xfffffffe
	.align		4
        /*0010*/ 	.word	0x00000000
	.align		4
        /*0014*/ 	.word	0xfffffffd
	.align		4
        /*0018*/ 	.word	0x00000000
	.align		4
        /*001c*/ 	.word	0xfffffffc


//--------------------- .text._Z8cal_histPfPiii   --------------------------
	.section	.text._Z8cal_histPfPiii,"ax",@progbits
	.align	128
        .global         _Z8cal_histPfPiii
        .type           _Z8cal_histPfPiii,@function
        .size           _Z8cal_histPfPiii,(.L_x_1 - _Z8cal_histPfPiii)
        .other          _Z8cal_histPfPiii,@"STO_CUDA_ENTRY STV_DEFAULT"
_Z8cal_histPfPiii:
.text._Z8cal_histPfPiii:
[----:B------:R-:W-:Y:S01]  /*0000*/  LDC R1, c[0x0][0x37c] ;  /* 0x0000df00ff017b82 */ /* 0x000fe20000000800 */
[----:B------:R-:W0:Y:S07]  /*0010*/  S2R R5, SR_TID.X ;  /* 0x0000000000057919 */ /* 0x000e2e0000002100 */
[----:B------:R-:W0:Y:S01]  /*0020*/  S2UR UR4, SR_CTAID.X ;  /* 0x00000000000479c3 */ /* 0x000e220000002500 */
[----:B------:R-:W1:Y:S07]  /*0030*/  LDCU UR5, c[0x0][0x390] ;  /* 0x00007200ff0577ac */ /* 0x000e6e0008000800 */
[----:B------:R-:W0:Y:S02]  /*0040*/  LDC R0, c[0x0][0x360] ;  /* 0x0000d800ff007b82 */ /* 0x000e240000000800 */
[----:B0-----:R-:W-:-:S05]  /*0050*/  IMAD R5, R0, UR4, R5 ;  /* 0x0000000400057c24 */ /* 0x001fca000f8e0205 */
[----:B-1----:R-:W-:-:S13]  /*0060*/  ISETP.GE.AND P0, PT, R5, UR5, PT ;  /* 0x0000000505007c0c */ /* 0x002fda000bf06270 */
[----:B------:R-:W-:Y:S05]  /*0070*/  @P0 EXIT ;  /* 0x000000000000094d */ /* 0x000fea0003800000 */
[----:B------:R-:W0:Y:S01]  /*0080*/  LDC.64 R2, c[0x0][0x380] ;  /* 0x0000e000ff027b82 */ /* 0x000e220000000a00 */
[----:B------:R-:W1:Y:S01]  /*0090*/  LDCU.64 UR4, c[0x0][0x358] ;  /* 0x00006b00ff0477ac */ /* 0x000e620008000a00 */
[----:B0-----:R-:W-:-:S06]  /*00a0*/  IMAD.WIDE R2, R5, 0x4, R2 ;  /* 0x0000000405027825 */ /* 0x001fcc00078e0202 */
[----:B------:R-:W0:Y:S01]  /*00b0*/  LDC.64 R4, c[0x0][0x388] ;  /* 0x0000e200ff047b82 */ /* 0x000e220000000a00 */
[----:B-1----:R-:W2:Y:S01]  /*00c0*/  LDG.E R2, desc[UR4][R2.64] ;  /* 0x0000000402027981 */ /* 0x002ea2000c1e1900 */
[----:B------:R-:W-:Y:S01]  /*00d0*/  HFMA2 R9, -RZ, RZ, 0, 5.9604644775390625e-08 ;  /* 0x00000001ff097431 */ /* 0x000fe200000001ff */
[----:B--2---:R-:W0:Y:S02]  /*00e0*/  F2I.TRUNC.NTZ R7, R2 ;  /* 0x0000000200077305 */ /* 0x004e24000020f100 */
[----:B0-----:R-:W-:-:S05]  /*00f0*/  IMAD.WIDE R4, R7, 0x4, R4 ;  /* 0x0000000407047825 */ /* 0x001fca00078e0204 */
[----:B------:R-:W-:Y:S01]  /*0100*/  REDG.E.ADD.STRONG.GPU desc[UR4][R4.64], R9 ;  /* 0x000000090400798e */ /* 0x000fe2000c12e104 */
[----:B------:R-:W-:Y:S05]  /*0110*/  EXIT ;  /* 0x000000000000794d */ /* 0x000fea0003800000 */
.L_x_0:
[----:B------:R-:W-:-:S00]  /*0120*/  BRA `(.L_x_0) ;  /* 0xfffffffc00fc7947 */ /* 0x000fc0000383ffff */
[----:B------:R-:W-:-:S00]  /*0130*/  NOP ;  /* 0x0000000000007918 */ /* 0x000fc00000000000 */
        /* <DEDUP_REMOVED lines=12> */
.L_x_1:


//--------------------- .nv.shared.reserved.0     --------------------------
	.section	.nv.shared.reserved.0,"aw",@nobits
	.weak		__nv_reservedSMEM_offset_0_alias
	.size		__nv_reservedSMEM_offset_0_alias, 0, 64
	.other		__nv_reservedSMEM_offset_0_alias,@"STO_CUDA_RESERVED_SHARED STV_DEFAULT"
__nv_reservedSMEM_offset_0_alias:
	.zero		0
	.zero		64


//--------------------- .nv.constant0._Z8cal_histPfPiii --------------------------
	.section	.nv.constant0._Z8cal_histPfPiii,"a",@progbits
	.sectionflags	@""
	.align	4
.nv.constant0._Z8cal_histPfPiii:
	.zero		920


//--------------------- SYMBOLS --------------------------

	.type		.nv.reservedSmem.offset0,@object
	.size		.nv.reservedSmem.offset0,0x4
